//
// Generated by NVIDIA NVVM Compiler
//
// Compiler Build ID: CL-36424714
// Cuda compilation tools, release 13.0, V13.0.88
// Based on NVVM 20.0.0
//

.version 9.0
.target sm_100
.address_size 64

	// .globl	_ZN3cub18CUB_300001_SM_10006detail11EmptyKernelIvEEvv
.global .align 1 .b8 _ZN40_INTERNAL_235b921f_4_k_cu_4d045230_276234cuda3std3__45__cpo5beginE[1];
.global .align 1 .b8 _ZN40_INTERNAL_235b921f_4_k_cu_4d045230_276234cuda3std3__45__cpo3endE[1];
.global .align 1 .b8 _ZN40_INTERNAL_235b921f_4_k_cu_4d045230_276234cuda3std3__45__cpo6cbeginE[1];
.global .align 1 .b8 _ZN40_INTERNAL_235b921f_4_k_cu_4d045230_276234cuda3std3__45__cpo4cendE[1];
.global .align 1 .b8 _ZN40_INTERNAL_235b921f_4_k_cu_4d045230_276234cuda3std3__45__cpo6rbeginE[1];
.global .align 1 .b8 _ZN40_INTERNAL_235b921f_4_k_cu_4d045230_276234cuda3std3__45__cpo4rendE[1];
.global .align 1 .b8 _ZN40_INTERNAL_235b921f_4_k_cu_4d045230_276234cuda3std3__45__cpo7crbeginE[1];
.global .align 1 .b8 _ZN40_INTERNAL_235b921f_4_k_cu_4d045230_276234cuda3std3__45__cpo5crendE[1];
.global .align 1 .b8 _ZN40_INTERNAL_235b921f_4_k_cu_4d045230_276234cuda3std3__442_GLOBAL__N__235b921f_4_k_cu_4d045230_276236ignoreE[1];
.global .align 1 .b8 _ZN40_INTERNAL_235b921f_4_k_cu_4d045230_276234cuda3std3__419piecewise_constructE[1];
.global .align 1 .b8 _ZN40_INTERNAL_235b921f_4_k_cu_4d045230_276234cuda3std3__48in_placeE[1];
.global .align 1 .b8 _ZN40_INTERNAL_235b921f_4_k_cu_4d045230_276234cuda3std3__420unreachable_sentinelE[1];
.global .align 1 .b8 _ZN40_INTERNAL_235b921f_4_k_cu_4d045230_276234cuda3std3__47nulloptE[1];
.global .align 1 .b8 _ZN40_INTERNAL_235b921f_4_k_cu_4d045230_276234cuda3std3__48unexpectE[1];
.global .align 1 .b8 _ZN40_INTERNAL_235b921f_4_k_cu_4d045230_276234cuda3std6ranges3__45__cpo4swapE[1];
.global .align 1 .b8 _ZN40_INTERNAL_235b921f_4_k_cu_4d045230_276234cuda3std6ranges3__45__cpo9iter_moveE[1];
.global .align 1 .b8 _ZN40_INTERNAL_235b921f_4_k_cu_4d045230_276234cuda3std6ranges3__45__cpo5beginE[1];
.global .align 1 .b8 _ZN40_INTERNAL_235b921f_4_k_cu_4d045230_276234cuda3std6ranges3__45__cpo3endE[1];
.global .align 1 .b8 _ZN40_INTERNAL_235b921f_4_k_cu_4d045230_276234cuda3std6ranges3__45__cpo6cbeginE[1];
.global .align 1 .b8 _ZN40_INTERNAL_235b921f_4_k_cu_4d045230_276234cuda3std6ranges3__45__cpo4cendE[1];
.global .align 1 .b8 _ZN40_INTERNAL_235b921f_4_k_cu_4d045230_276234cuda3std6ranges3__45__cpo7advanceE[1];
.global .align 1 .b8 _ZN40_INTERNAL_235b921f_4_k_cu_4d045230_276234cuda3std6ranges3__45__cpo9iter_swapE[1];
.global .align 1 .b8 _ZN40_INTERNAL_235b921f_4_k_cu_4d045230_276234cuda3std6ranges3__45__cpo4nextE[1];
.global .align 1 .b8 _ZN40_INTERNAL_235b921f_4_k_cu_4d045230_276234cuda3std6ranges3__45__cpo4prevE[1];
.global .align 1 .b8 _ZN40_INTERNAL_235b921f_4_k_cu_4d045230_276234cuda3std6ranges3__45__cpo4dataE[1];
.global .align 1 .b8 _ZN40_INTERNAL_235b921f_4_k_cu_4d045230_276234cuda3std6ranges3__45__cpo5cdataE[1];
.global .align 1 .b8 _ZN40_INTERNAL_235b921f_4_k_cu_4d045230_276234cuda3std6ranges3__45__cpo4sizeE[1];
.global .align 1 .b8 _ZN40_INTERNAL_235b921f_4_k_cu_4d045230_276234cuda3std6ranges3__45__cpo5ssizeE[1];
.global .align 1 .b8 _ZN40_INTERNAL_235b921f_4_k_cu_4d045230_276234cuda3std6ranges3__45__cpo8distanceE[1];
.global .align 1 .b8 _ZN40_INTERNAL_235b921f_4_k_cu_4d045230_276236thrust24THRUST_300001_SM_1000_NS8cuda_cub3parE[1];
.global .align 1 .b8 _ZN40_INTERNAL_235b921f_4_k_cu_4d045230_276236thrust24THRUST_300001_SM_1000_NS8cuda_cub10par_nosyncE[1];
.global .align 1 .b8 _ZN40_INTERNAL_235b921f_4_k_cu_4d045230_276236thrust24THRUST_300001_SM_1000_NS6system6detail10sequential3seqE[1];
.global .align 1 .b8 _ZN40_INTERNAL_235b921f_4_k_cu_4d045230_276236thrust24THRUST_300001_SM_1000_NS6system3cpp3parE[1];
.global .align 1 .b8 _ZN40_INTERNAL_235b921f_4_k_cu_4d045230_276236thrust24THRUST_300001_SM_1000_NS12placeholders2_1E[1];
.global .align 1 .b8 _ZN40_INTERNAL_235b921f_4_k_cu_4d045230_276236thrust24THRUST_300001_SM_1000_NS12placeholders2_2E[1];
.global .align 1 .b8 _ZN40_INTERNAL_235b921f_4_k_cu_4d045230_276236thrust24THRUST_300001_SM_1000_NS12placeholders2_3E[1];
.global .align 1 .b8 _ZN40_INTERNAL_235b921f_4_k_cu_4d045230_276236thrust24THRUST_300001_SM_1000_NS12placeholders2_4E[1];
.global .align 1 .b8 _ZN40_INTERNAL_235b921f_4_k_cu_4d045230_276236thrust24THRUST_300001_SM_1000_NS12placeholders2_5E[1];
.global .align 1 .b8 _ZN40_INTERNAL_235b921f_4_k_cu_4d045230_276236thrust24THRUST_300001_SM_1000_NS12placeholders2_6E[1];
.global .align 1 .b8 _ZN40_INTERNAL_235b921f_4_k_cu_4d045230_276236thrust24THRUST_300001_SM_1000_NS12placeholders2_7E[1];
.global .align 1 .b8 _ZN40_INTERNAL_235b921f_4_k_cu_4d045230_276236thrust24THRUST_300001_SM_1000_NS12placeholders2_8E[1];
.global .align 1 .b8 _ZN40_INTERNAL_235b921f_4_k_cu_4d045230_276236thrust24THRUST_300001_SM_1000_NS12placeholders2_9E[1];
.global .align 1 .b8 _ZN40_INTERNAL_235b921f_4_k_cu_4d045230_276236thrust24THRUST_300001_SM_1000_NS12placeholders3_10E[1];
.global .align 1 .b8 _ZN40_INTERNAL_235b921f_4_k_cu_4d045230_276236thrust24THRUST_300001_SM_1000_NS3seqE[1];
.global .align 1 .b8 _ZN40_INTERNAL_235b921f_4_k_cu_4d045230_276236thrust24THRUST_300001_SM_1000_NS6deviceE[1];

.visible .entry _ZN3cub18CUB_300001_SM_10006detail11EmptyKernelIvEEvv()
{


	ret;

}


// ===== COMPILED SASS (sm_100) =====

	.target	sm_100

	.elftype	@"ET_EXEC"


//--------------------- .note.nv.tkinfo           --------------------------
	.section	.note.nv.tkinfo,"",@"SHT_NOTE"
	.sectionflags	@"SHF_NOTE_NV_TKINFO"
	.tkinfo
        /*0018*/ 	.word	0x00000002
        /*0030*/ 	.string	""
        /*0030*/ 	.string	"ptxas"
        /*0030*/ 	.string	"Cuda compilation tools, release 13.0, V13.0.88"
        /*0030*/ 	.string	"Build cuda_13.0.r13.0/compiler.36424714_0"
        /*0030*/ 	.string	"-arch sm_100 -m 64 "



//--------------------- .note.nv.cuinfo           --------------------------
	.section	.note.nv.cuinfo,"",@"SHT_NOTE"
	.sectionflags	@"SHF_NOTE_NV_CUINFO"
        /*0018*/ 	.short	0x0002
        /*001a*/ 	.short	0x0064
        /*001c*/ 	.short	0x0082
	.zero		2


//--------------------- .nv.info                  --------------------------
	.section	.nv.info,"",@"SHT_CUDA_INFO"
	.align	4


	//----- nvinfo : EIATTR_REGCOUNT
	.align		4
        /*0000*/ 	.byte	0x04, 0x2f
        /*0002*/ 	.short	(.L_46 - .L_45)
	.align		4
.L_45:
        /*0004*/ 	.word	index@(_ZN3cub18CUB_300001_SM_10006detail11EmptyKernelIvEEvv)
        /*0008*/ 	.word	0x00000004


	//----- nvinfo : EIATTR_FRAME_SIZE
	.align		4
.L_46:
        /*000c*/ 	.byte	0x04, 0x11
        /*000e*/ 	.short	(.L_48 - .L_47)
	.align		4
.L_47:
        /*0010*/ 	.word	index@(_ZN3cub18CUB_300001_SM_10006detail11EmptyKernelIvEEvv)
        /*0014*/ 	.word	0x00000000


	//----- nvinfo : EIATTR_MIN_STACK_SIZE
	.align		4
.L_48:
        /*0018*/ 	.byte	0x04, 0x12
        /*001a*/ 	.short	(.L_50 - .L_49)
	.align		4
.L_49:
        /*001c*/ 	.word	index@(_ZN3cub18CUB_300001_SM_10006detail11EmptyKernelIvEEvv)
        /*0020*/ 	.word	0x00000000
.L_50:


//--------------------- .nv.compat                --------------------------
	.section	.nv.compat,"",@"SHT_CUDA_COMPAT_INFO"
	.align	4
        /*0000*/ 	.byte	0x02, 0x09, 0x00, 0x00, 0x02, 0x02, 0x01, 0x00, 0x02, 0x05, 0x05, 0x00, 0x03, 0x07, 0x01, 0x01
        /*0010*/ 	.byte	0x02, 0x03, 0x00, 0x00, 0x02, 0x06, 0x01, 0x00, 0x04, 0x0b, 0x08, 0x00, 0x09, 0x00, 0x00, 0x00
        /*0020*/ 	.byte	0x00, 0x00, 0x00, 0x00


//--------------------- .nv.info._ZN3cub18CUB_300001_SM_10006detail11EmptyKernelIvEEvv --------------------------
	.section	.nv.info._ZN3cub18CUB_300001_SM_10006detail11EmptyKernelIvEEvv,"",@"SHT_CUDA_INFO"
	.sectionflags	@""
	.align	4


	//----- nvinfo : EIATTR_CUDA_API_VERSION
	.align		4
        /*0000*/ 	.byte	0x04, 0x37
        /*0002*/ 	.short	(.L_52 - .L_51)
.L_51:
        /*0004*/ 	.word	0x00000082


	//----- nvinfo : EIATTR_SPARSE_MMA_MASK
	.align		4
.L_52:
        /*0008*/ 	.byte	0x03, 0x50
        /*000a*/ 	.short	0x0000


	//----- nvinfo : EIATTR_MAXREG_COUNT
	.align		4
        /*000c*/ 	.byte	0x03, 0x1b
        /*000e*/ 	.short	0x00ff


	//----- nvinfo : EIATTR_MERCURY_ISA_VERSION
	.align		4
        /*0010*/ 	.byte	0x03, 0x5f
        /*0012*/ 	.short	0x0101


	//----- nvinfo : EIATTR_VRC_CTA_INIT_COUNT
	.align		4
        /*0014*/ 	.byte	0x02, 0x4a
	.zero		1
	.zero		1


	//----- nvinfo : EIATTR_EXIT_INSTR_OFFSETS
	.align		4
        /*0018*/ 	.byte	0x04, 0x1c
        /*001a*/ 	.short	(.L_54 - .L_53)


	//   ....[0]....
.L_53:
        /*001c*/ 	.word	0x00000010


	//----- nvinfo : EIATTR_SW_WAR
	.align		4
.L_54:
        /*0020*/ 	.byte	0x04, 0x36
        /*0022*/ 	.short	(.L_56 - .L_55)
.L_55:
        /*0024*/ 	.word	0x00000008
.L_56:


//--------------------- .nv.callgraph             --------------------------
	.section	.nv.callgraph,"",@"SHT_CUDA_CALLGRAPH"
	.align	4
	.sectionentsize	8
	.align		4
        /*0000*/ 	.word	0x00000000
	.align		4
        /*0004*/ 	.word	0xffffffff
	.align		4
        /*0008*/ 	.word	0x00000000
	.align		4
        /*000c*/ 	.word	0xfffffffe
	.align		4
        /*0010*/ 	.word	0x00000000
	.align		4
        /*0014*/ 	.word	0xfffffffd
	.align		4
        /*0018*/ 	.word	0x00000000
	.align		4
        /*001c*/ 	.word	0xfffffffc


//--------------------- .nv.constant4             --------------------------
	.section	.nv.constant4,"a",@progbits
	.align	8
	.align		8
.nv.constant4:
        /*0000*/ 	.dword	_ZN40_INTERNAL_235b921f_4_k_cu_4d045230_280694cuda3std3__45__cpo5beginE
	.align		8
        /*0008*/ 	.dword	_ZN40_INTERNAL_235b921f_4_k_cu_4d045230_280694cuda3std3__45__cpo3endE
	.align		8
        /*0010*/ 	.dword	_ZN40_INTERNAL_235b921f_4_k_cu_4d045230_280694cuda3std3__45__cpo6cbeginE
	.align		8
        /*0018*/ 	.dword	_ZN40_INTERNAL_235b921f_4_k_cu_4d045230_280694cuda3std3__45__cpo4cendE
	.align		8
        /*0020*/ 	.dword	_ZN40_INTERNAL_235b921f_4_k_cu_4d045230_280694cuda3std3__45__cpo6rbeginE
	.align		8
        /*0028*/ 	.dword	_ZN40_INTERNAL_235b921f_4_k_cu_4d045230_280694cuda3std3__45__cpo4rendE
	.align		8
        /*0030*/ 	.dword	_ZN40_INTERNAL_235b921f_4_k_cu_4d045230_280694cuda3std3__45__cpo7crbeginE
	.align		8
        /*0038*/ 	.dword	_ZN40_INTERNAL_235b921f_4_k_cu_4d045230_280694cuda3std3__45__cpo5crendE
	.align		8
        /*0040*/ 	.dword	_ZN40_INTERNAL_235b921f_4_k_cu_4d045230_280694cuda3std3__442_GLOBAL__N__235b921f_4_k_cu_4d045230_280696ignoreE
	.align		8
        /*0048*/ 	.dword	_ZN40_INTERNAL_235b921f_4_k_cu_4d045230_280694cuda3std3__419piecewise_constructE
	.align		8
        /*0050*/ 	.dword	_ZN40_INTERNAL_235b921f_4_k_cu_4d045230_280694cuda3std3__48in_placeE
	.align		8
        /*0058*/ 	.dword	_ZN40_INTERNAL_235b921f_4_k_cu_4d045230_280694cuda3std3__420unreachable_sentinelE
	.align		8
        /*0060*/ 	.dword	_ZN40_INTERNAL_235b921f_4_k_cu_4d045230_280694cuda3std3__47nulloptE
	.align		8
        /*0068*/ 	.dword	_ZN40_INTERNAL_235b921f_4_k_cu_4d045230_280694cuda3std3__48unexpectE
	.align		8
        /*0070*/ 	.dword	_ZN40_INTERNAL_235b921f_4_k_cu_4d045230_280694cuda3std6ranges3__45__cpo4swapE
	.align		8
        /*0078*/ 	.dword	_ZN40_INTERNAL_235b921f_4_k_cu_4d045230_280694cuda3std6ranges3__45__cpo9iter_moveE
	.align		8
        /*0080*/ 	.dword	_ZN40_INTERNAL_235b921f_4_k_cu_4d045230_280694cuda3std6ranges3__45__cpo5beginE
	.align		8
        /*0088*/ 	.dword	_ZN40_INTERNAL_235b921f_4_k_cu_4d045230_280694cuda3std6ranges3__45__cpo3endE
	.align		8
        /*0090*/ 	.dword	_ZN40_INTERNAL_235b921f_4_k_cu_4d045230_280694cuda3std6ranges3__45__cpo6cbeginE
	.align		8
        /*0098*/ 	.dword	_ZN40_INTERNAL_235b921f_4_k_cu_4d045230_280694cuda3std6ranges3__45__cpo4cendE
	.align		8
        /*00a0*/ 	.dword	_ZN40_INTERNAL_235b921f_4_k_cu_4d045230_280694cuda3std6ranges3__45__cpo7advanceE
	.align		8
        /*00a8*/ 	.dword	_ZN40_INTERNAL_235b921f_4_k_cu_4d045230_280694cuda3std6ranges3__45__cpo9iter_swapE
	.align		8
        /*00b0*/ 	.dword	_ZN40_INTERNAL_235b921f_4_k_cu_4d045230_280694cuda3std6ranges3__45__cpo4nextE
	.align		8
        /*00b8*/ 	.dword	_ZN40_INTERNAL_235b921f_4_k_cu_4d045230_280694cuda3std6ranges3__45__cpo4prevE
	.align		8
        /*00c0*/ 	.dword	_ZN40_INTERNAL_235b921f_4_k_cu_4d045230_280694cuda3std6ranges3__45__cpo4dataE
	.align		8
        /*00c8*/ 	.dword	_ZN40_INTERNAL_235b921f_4_k_cu_4d045230_280694cuda3std6ranges3__45__cpo5cdataE
	.align		8
        /*00d0*/ 	.dword	_ZN40_INTERNAL_235b921f_4_k_cu_4d045230_280694cuda3std6ranges3__45__cpo4sizeE
	.align		8
        /*00d8*/ 	.dword	_ZN40_INTERNAL_235b921f_4_k_cu_4d045230_280694cuda3std6ranges3__45__cpo5ssizeE
	.align		8
        /*00e0*/ 	.dword	_ZN40_INTERNAL_235b921f_4_k_cu_4d045230_280694cuda3std6ranges3__45__cpo8distanceE
	.align		8
        /*00e8*/ 	.dword	_ZN40_INTERNAL_235b921f_4_k_cu_4d045230_280696thrust24THRUST_300001_SM_1000_NS8cuda_cub3parE
	.align		8
        /*00f0*/ 	.dword	_ZN40_INTERNAL_235b921f_4_k_cu_4d045230_280696thrust24THRUST_300001_SM_1000_NS8cuda_cub10par_nosyncE
	.align		8
        /*00f8*/ 	.dword	_ZN40_INTERNAL_235b921f_4_k_cu_4d045230_280696thrust24THRUST_300001_SM_1000_NS6system6detail10sequential3seqE
	.align		8
        /*0100*/ 	.dword	_ZN40_INTERNAL_235b921f_4_k_cu_4d045230_280696thrust24THRUST_300001_SM_1000_NS6system3cpp3parE
	.align		8
        /*0108*/ 	.dword	_ZN40_INTERNAL_235b921f_4_k_cu_4d045230_280696thrust24THRUST_300001_SM_1000_NS12placeholders2_1E
	.align		8
        /*0110*/ 	.dword	_ZN40_INTERNAL_235b921f_4_k_cu_4d045230_280696thrust24THRUST_300001_SM_1000_NS12placeholders2_2E
	.align		8
        /*0118*/ 	.dword	_ZN40_INTERNAL_235b921f_4_k_cu_4d045230_280696thrust24THRUST_300001_SM_1000_NS12placeholders2_3E
	.align		8
        /*0120*/ 	.dword	_ZN40_INTERNAL_235b921f_4_k_cu_4d045230_280696thrust24THRUST_300001_SM_1000_NS12placeholders2_4E
	.align		8
        /*0128*/ 	.dword	_ZN40_INTERNAL_235b921f_4_k_cu_4d045230_280696thrust24THRUST_300001_SM_1000_NS12placeholders2_5E
	.align		8
        /*0130*/ 	.dword	_ZN40_INTERNAL_235b921f_4_k_cu_4d045230_280696thrust24THRUST_300001_SM_1000_NS12placeholders2_6E
	.align		8
        /*0138*/ 	.dword	_ZN40_INTERNAL_235b921f_4_k_cu_4d045230_280696thrust24THRUST_300001_SM_1000_NS12placeholders2_7E
	.align		8
        /*0140*/ 	.dword	_ZN40_INTERNAL_235b921f_4_k_cu_4d045230_280696thrust24THRUST_300001_SM_1000_NS12placeholders2_8E
	.align		8
        /*0148*/ 	.dword	_ZN40_INTERNAL_235b921f_4_k_cu_4d045230_280696thrust24THRUST_300001_SM_1000_NS12placeholders2_9E
	.align		8
        /*0150*/ 	.dword	_ZN40_INTERNAL_235b921f_4_k_cu_4d045230_280696thrust24THRUST_300001_SM_1000_NS12placeholders3_10E
	.align		8
        /*0158*/ 	.dword	_ZN40_INTERNAL_235b921f_4_k_cu_4d045230_280696thrust24THRUST_300001_SM_1000_NS3seqE
	.align		8
        /*0160*/ 	.dword	_ZN40_INTERNAL_235b921f_4_k_cu_4d045230_280696thrust24THRUST_300001_SM_1000_NS6deviceE


//--------------------- .text._ZN3cub18CUB_300001_SM_10006detail11EmptyKernelIvEEvv --------------------------
	.section	.text._ZN3cub18CUB_300001_SM_10006detail11EmptyKernelIvEEvv,"ax",@progbits
	.align	128
        .global         _ZN3cub18CUB_300001_SM_10006detail11EmptyKernelIvEEvv
        .type           _ZN3cub18CUB_300001_SM_10006detail11EmptyKernelIvEEvv,@function
        .size           _ZN3cub18CUB_300001_SM_10006detail11EmptyKernelIvEEvv,(.L_x_1 - _ZN3cub18CUB_300001_SM_10006detail11EmptyKernelIvEEvv)
        .other          _ZN3cub18CUB_300001_SM_10006detail11EmptyKernelIvEEvv,@"STO_CUDA_ENTRY STV_DEFAULT"
_ZN3cub18CUB_300001_SM_10006detail11EmptyKernelIvEEvv:
.text._ZN3cub18CUB_300001_SM_10006detail11EmptyKernelIvEEvv:
[----:B------:R-:W-:Y:S01]  /*0000*/  LDC R1, c[0x0][0x37c] ;  /* 0x0000df00ff017b82 */ /* 0x000fe20000000800 */
[----:B------:R-:W-:Y:S05]  /*0010*/  EXIT ;  /* 0x000000000000794d */ /* 0x000fea0003800000 */
.L_x_0:
[----:B------:R-:W-:-:S00]  /*0020*/  BRA `(.L_x_0) ;  /* 0xfffffffc00fc7947 */ /* 0x000fc0000383ffff */
[----:B------:R-:W-:-:S00]  /*0030*/  NOP ;  /* 0x0000000000007918 */ /* 0x000fc00000000000 */
        /* <DEDUP_REMOVED lines=12> */
.L_x_1:


//--------------------- .nv.shared.reserved.0     --------------------------
	.section	.nv.shared.reserved.0,"aw",@nobits
	.weak		__nv_reservedSMEM_offset_0_alias
	.size		__nv_reservedSMEM_offset_0_alias, 0, 64
	.other		__nv_reservedSMEM_offset_0_alias,@"STO_CUDA_RESERVED_SHARED STV_DEFAULT"
__nv_reservedSMEM_offset_0_alias:
	.zero		0
	.zero		64


//--------------------- .nv.global                --------------------------
	.section	.nv.global,"aw",@nobits
.nv.global:
	.type		_ZN40_INTERNAL_235b921f_4_k_cu_4d045230_280696thrust24THRUST_300001_SM_1000_NS12placeholders2_8E,@object
	.size		_ZN40_INTERNAL_235b921f_4_k_cu_4d045230_280696thrust24THRUST_300001_SM_1000_NS12placeholders2_8E,(_ZN40_INTERNAL_235b921f_4_k_cu_4d045230_280694cuda3std3__442_GLOBAL__N__235b921f_4_k_cu_4d045230_280696ignoreE - _ZN40_INTERNAL_235b921f_4_k_cu_4d045230_280696thrust24THRUST_300001_SM_1000_NS12placeholders2_8E)
_ZN40_INTERNAL_235b921f_4_k_cu_4d045230_280696thrust24THRUST_300001_SM_1000_NS12placeholders2_8E:
	.zero		1
	.type		_ZN40_INTERNAL_235b921f_4_k_cu_4d045230_280694cuda3std3__442_GLOBAL__N__235b921f_4_k_cu_4d045230_280696ignoreE,@object
	.size		_ZN40_INTERNAL_235b921f_4_k_cu_4d045230_280694cuda3std3__442_GLOBAL__N__235b921f_4_k_cu_4d045230_280696ignoreE,(_ZN40_INTERNAL_235b921f_4_k_cu_4d045230_280694cuda3std6ranges3__45__cpo4dataE - _ZN40_INTERNAL_235b921f_4_k_cu_4d045230_280694cuda3std3__442_GLOBAL__N__235b921f_4_k_cu_4d045230_280696ignoreE)
_ZN40_INTERNAL_235b921f_4_k_cu_4d045230_280694cuda3std3__442_GLOBAL__N__235b921f_4_k_cu_4d045230_280696ignoreE:
	.zero		1
	.type		_ZN40_INTERNAL_235b921f_4_k_cu_4d045230_280694cuda3std6ranges3__45__cpo4dataE,@object
	.size		_ZN40_INTERNAL_235b921f_4_k_cu_4d045230_280694cuda3std6ranges3__45__cpo4dataE,(_ZN40_INTERNAL_235b921f_4_k_cu_4d045230_280696thrust24THRUST_300001_SM_1000_NS6system3cpp3parE - _ZN40_INTERNAL_235b921f_4_k_cu_4d045230_280694cuda3std6ranges3__45__cpo4dataE)
_ZN40_INTERNAL_235b921f_4_k_cu_4d045230_280694cuda3std6ranges3__45__cpo4dataE:
	.zero		1
	.type		_ZN40_INTERNAL_235b921f_4_k_cu_4d045230_280696thrust24THRUST_300001_SM_1000_NS6system3cpp3parE,@object
	.size		_ZN40_INTERNAL_235b921f_4_k_cu_4d045230_280696thrust24THRUST_300001_SM_1000_NS6system3cpp3parE,(_ZN40_INTERNAL_235b921f_4_k_cu_4d045230_280694cuda3std3__45__cpo5beginE - _ZN40_INTERNAL_235b921f_4_k_cu_4d045230_280696thrust24THRUST_300001_SM_1000_NS6system3cpp3parE)
_ZN40_INTERNAL_235b921f_4_k_cu_4d045230_280696thrust24THRUST_300001_SM_1000_NS6system3cpp3parE:
	.zero		1
	.type		_ZN40_INTERNAL_235b921f_4_k_cu_4d045230_280694cuda3std3__45__cpo5beginE,@object
	.size		_ZN40_INTERNAL_235b921f_4_k_cu_4d045230_280694cuda3std3__45__cpo5beginE,(_ZN40_INTERNAL_235b921f_4_k_cu_4d045230_280694cuda3std6ranges3__45__cpo5beginE - _ZN40_INTERNAL_235b921f_4_k_cu_4d045230_280694cuda3std3__45__cpo5beginE)
_ZN40_INTERNAL_235b921f_4_k_cu_4d045230_280694cuda3std3__45__cpo5beginE:
	.zero		1
	.type		_ZN40_INTERNAL_235b921f_4_k_cu_4d045230_280694cuda3std6ranges3__45__cpo5beginE,@object
	.size		_ZN40_INTERNAL_235b921f_4_k_cu_4d045230_280694cuda3std6ranges3__45__cpo5beginE,(_ZN40_INTERNAL_235b921f_4_k_cu_4d045230_280696thrust24THRUST_300001_SM_1000_NS6deviceE - _ZN40_INTERNAL_235b921f_4_k_cu_4d045230_280694cuda3std6ranges3__45__cpo5beginE)
_ZN40_INTERNAL_235b921f_4_k_cu_4d045230_280694cuda3std6ranges3__45__cpo5beginE:
	.zero		1
	.type		_ZN40_INTERNAL_235b921f_4_k_cu_4d045230_280696thrust24THRUST_300001_SM_1000_NS6deviceE,@object
	.size		_ZN40_INTERNAL_235b921f_4_k_cu_4d045230_280696thrust24THRUST_300001_SM_1000_NS6deviceE,(_ZN40_INTERNAL_235b921f_4_k_cu_4d045230_280694cuda3std3__47nulloptE - _ZN40_INTERNAL_235b921f_4_k_cu_4d045230_280696thrust24THRUST_300001_SM_1000_NS6deviceE)
_ZN40_INTERNAL_235b921f_4_k_cu_4d045230_280696thrust24THRUST_300001_SM_1000_NS6deviceE:
	.zero		1
	.type		_ZN40_INTERNAL_235b921f_4_k_cu_4d045230_280694cuda3std3__47nulloptE,@object
	.size		_ZN40_INTERNAL_235b921f_4_k_cu_4d045230_280694cuda3std3__47nulloptE,(_ZN40_INTERNAL_235b921f_4_k_cu_4d045230_280694cuda3std6ranges3__45__cpo8distanceE - _ZN40_INTERNAL_235b921f_4_k_cu_4d045230_280694cuda3std3__47nulloptE)
_ZN40_INTERNAL_235b921f_4_k_cu_4d045230_280694cuda3std3__47nulloptE:
	.zero		1
	.type		_ZN40_INTERNAL_235b921f_4_k_cu_4d045230_280694cuda3std6ranges3__45__cpo8distanceE,@object
	.size		_ZN40_INTERNAL_235b921f_4_k_cu_4d045230_280694cuda3std6ranges3__45__cpo8distanceE,(_ZN40_INTERNAL_235b921f_4_k_cu_4d045230_280696thrust24THRUST_300001_SM_1000_NS12placeholders2_4E - _ZN40_INTERNAL_235b921f_4_k_cu_4d045230_280694cuda3std6ranges3__45__cpo8distanceE)
_ZN40_INTERNAL_235b921f_4_k_cu_4d045230_280694cuda3std6ranges3__45__cpo8distanceE:
	.zero		1
	.type		_ZN40_INTERNAL_235b921f_4_k_cu_4d045230_280696thrust24THRUST_300001_SM_1000_NS12placeholders2_4E,@object
	.size		_ZN40_INTERNAL_235b921f_4_k_cu_4d045230_280696thrust24THRUST_300001_SM_1000_NS12placeholders2_4E,(_ZN40_INTERNAL_235b921f_4_k_cu_4d045230_280694cuda3std3__45__cpo6rbeginE - _ZN40_INTERNAL_235b921f_4_k_cu_4d045230_280696thrust24THRUST_300001_SM_1000_NS12placeholders2_4E)
_ZN40_INTERNAL_235b921f_4_k_cu_4d045230_280696thrust24THRUST_300001_SM_1000_NS12placeholders2_4E:
	.zero		1
	.type		_ZN40_INTERNAL_235b921f_4_k_cu_4d045230_280694cuda3std3__45__cpo6rbeginE,@object
	.size		_ZN40_INTERNAL_235b921f_4_k_cu_4d045230_280694cuda3std3__45__cpo6rbeginE,(_ZN40_INTERNAL_235b921f_4_k_cu_4d045230_280694cuda3std6ranges3__45__cpo7advanceE - _ZN40_INTERNAL_235b921f_4_k_cu_4d045230_280694cuda3std3__45__cpo6rbeginE)
_ZN40_INTERNAL_235b921f_4_k_cu_4d045230_280694cuda3std3__45__cpo6rbeginE:
	.zero		1
	.type		_ZN40_INTERNAL_235b921f_4_k_cu_4d045230_280694cuda3std6ranges3__45__cpo7advanceE,@object
	.size		_ZN40_INTERNAL_235b921f_4_k_cu_4d045230_280694cuda3std6ranges3__45__cpo7advanceE,(_ZN40_INTERNAL_235b921f_4_k_cu_4d045230_280696thrust24THRUST_300001_SM_1000_NS12placeholders3_10E - _ZN40_INTERNAL_235b921f_4_k_cu_4d045230_280694cuda3std6ranges3__45__cpo7advanceE)
_ZN40_INTERNAL_235b921f_4_k_cu_4d045230_280694cuda3std6ranges3__45__cpo7advanceE:
	.zero		1
	.type		_ZN40_INTERNAL_235b921f_4_k_cu_4d045230_280696thrust24THRUST_300001_SM_1000_NS12placeholders3_10E,@object
	.size		_ZN40_INTERNAL_235b921f_4_k_cu_4d045230_280696thrust24THRUST_300001_SM_1000_NS12placeholders3_10E,(_ZN40_INTERNAL_235b921f_4_k_cu_4d045230_280694cuda3std3__48in_placeE - _ZN40_INTERNAL_235b921f_4_k_cu_4d045230_280696thrust24THRUST_300001_SM_1000_NS12placeholders3_10E)
_ZN40_INTERNAL_235b921f_4_k_cu_4d045230_280696thrust24THRUST_300001_SM_1000_NS12placeholders3_10E:
	.zero		1
	.type		_ZN40_INTERNAL_235b921f_4_k_cu_4d045230_280694cuda3std3__48in_placeE,@object
	.size		_ZN40_INTERNAL_235b921f_4_k_cu_4d045230_280694cuda3std3__48in_placeE,(_ZN40_INTERNAL_235b921f_4_k_cu_4d045230_280694cuda3std6ranges3__45__cpo4sizeE - _ZN40_INTERNAL_235b921f_4_k_cu_4d045230_280694cuda3std3__48in_placeE)
_ZN40_INTERNAL_235b921f_4_k_cu_4d045230_280694cuda3std3__48in_placeE:
	.zero		1
	.type		_ZN40_INTERNAL_235b921f_4_k_cu_4d045230_280694cuda3std6ranges3__45__cpo4sizeE,@object
	.size		_ZN40_INTERNAL_235b921f_4_k_cu_4d045230_280694cuda3std6ranges3__45__cpo4sizeE,(_ZN40_INTERNAL_235b921f_4_k_cu_4d045230_280696thrust24THRUST_300001_SM_1000_NS12placeholders2_2E - _ZN40_INTERNAL_235b921f_4_k_cu_4d045230_280694cuda3std6ranges3__45__cpo4sizeE)
_ZN40_INTERNAL_235b921f_4_k_cu_4d045230_280694cuda3std6ranges3__45__cpo4sizeE:
	.zero		1
	.type		_ZN40_INTERNAL_235b921f_4_k_cu_4d045230_280696thrust24THRUST_300001_SM_1000_NS12placeholders2_2E,@object
	.size		_ZN40_INTERNAL_235b921f_4_k_cu_4d045230_280696thrust24THRUST_300001_SM_1000_NS12placeholders2_2E,(_ZN40_INTERNAL_235b921f_4_k_cu_4d045230_280694cuda3std3__45__cpo6cbeginE - _ZN40_INTERNAL_235b921f_4_k_cu_4d045230_280696thrust24THRUST_300001_SM_1000_NS12placeholders2_2E)
_ZN40_INTERNAL_235b921f_4_k_cu_4d045230_280696thrust24THRUST_300001_SM_1000_NS12placeholders2_2E:
	.zero		1
	.type		_ZN40_INTERNAL_235b921f_4_k_cu_4d045230_280694cuda3std3__45__cpo6cbeginE,@object
	.size		_ZN40_INTERNAL_235b921f_4_k_cu_4d045230_280694cuda3std3__45__cpo6cbeginE,(_ZN40_INTERNAL_235b921f_4_k_cu_4d045230_280694cuda3std6ranges3__45__cpo6cbeginE - _ZN40_INTERNAL_235b921f_4_k_cu_4d045230_280694cuda3std3__45__cpo6cbeginE)
_ZN40_INTERNAL_235b921f_4_k_cu_4d045230_280694cuda3std3__45__cpo6cbeginE:
	.zero		1
	.type		_ZN40_INTERNAL_235b921f_4_k_cu_4d045230_280694cuda3std6ranges3__45__cpo6cbeginE,@object
	.size		_ZN40_INTERNAL_235b921f_4_k_cu_4d045230_280694cuda3std6ranges3__45__cpo6cbeginE,(_ZN40_INTERNAL_235b921f_4_k_cu_4d045230_280696thrust24THRUST_300001_SM_1000_NS12placeholders2_6E - _ZN40_INTERNAL_235b921f_4_k_cu_4d045230_280694cuda3std6ranges3__45__cpo6cbeginE)
_ZN40_INTERNAL_235b921f_4_k_cu_4d045230_280694cuda3std6ranges3__45__cpo6cbeginE:
	.zero		1
	.type		_ZN40_INTERNAL_235b921f_4_k_cu_4d045230_280696thrust24THRUST_300001_SM_1000_NS12placeholders2_6E,@object
	.size		_ZN40_INTERNAL_235b921f_4_k_cu_4d045230_280696thrust24THRUST_300001_SM_1000_NS12placeholders2_6E,(_ZN40_INTERNAL_235b921f_4_k_cu_4d045230_280694cuda3std3__45__cpo7crbeginE - _ZN40_INTERNAL_235b921f_4_k_cu_4d045230_280696thrust24THRUST_300001_SM_1000_NS12placeholders2_6E)
_ZN40_INTERNAL_235b921f_4_k_cu_4d045230_280696thrust24THRUST_300001_SM_1000_NS12placeholders2_6E:
	.zero		1
	.type		_ZN40_INTERNAL_235b921f_4_k_cu_4d045230_280694cuda3std3__45__cpo7crbeginE,@object
	.size		_ZN40_INTERNAL_235b921f_4_k_cu_4d045230_280694cuda3std3__45__cpo7crbeginE,(_ZN40_INTERNAL_235b921f_4_k_cu_4d045230_280694cuda3std6ranges3__45__cpo4nextE - _ZN40_INTERNAL_235b921f_4_k_cu_4d045230_280694cuda3std3__45__cpo7crbeginE)
_ZN40_INTERNAL_235b921f_4_k_cu_4d045230_280694cuda3std3__45__cpo7crbeginE:
	.zero		1
	.type		_ZN40_INTERNAL_235b921f_4_k_cu_4d045230_280694cuda3std6ranges3__45__cpo4nextE,@object
	.size		_ZN40_INTERNAL_235b921f_4_k_cu_4d045230_280694cuda3std6ranges3__45__cpo4nextE,(_ZN40_INTERNAL_235b921f_4_k_cu_4d045230_280694cuda3std6ranges3__45__cpo4swapE - _ZN40_INTERNAL_235b921f_4_k_cu_4d045230_280694cuda3std6ranges3__45__cpo4nextE)
_ZN40_INTERNAL_235b921f_4_k_cu_4d045230_280694cuda3std6ranges3__45__cpo4nextE:
	.zero		1
	.type		_ZN40_INTERNAL_235b921f_4_k_cu_4d045230_280694cuda3std6ranges3__45__cpo4swapE,@object
	.size		_ZN40_INTERNAL_235b921f_4_k_cu_4d045230_280694cuda3std6ranges3__45__cpo4swapE,(_ZN40_INTERNAL_235b921f_4_k_cu_4d045230_280696thrust24THRUST_300001_SM_1000_NS8cuda_cub10par_nosyncE - _ZN40_INTERNAL_235b921f_4_k_cu_4d045230_280694cuda3std6ranges3__45__cpo4swapE)
_ZN40_INTERNAL_235b921f_4_k_cu_4d045230_280694cuda3std6ranges3__45__cpo4swapE:
	.zero		1
	.type		_ZN40_INTERNAL_235b921f_4_k_cu_4d045230_280696thrust24THRUST_300001_SM_1000_NS8cuda_cub10par_nosyncE,@object
	.size		_ZN40_INTERNAL_235b921f_4_k_cu_4d045230_280696thrust24THRUST_300001_SM_1000_NS8cuda_cub10par_nosyncE,(_ZN40_INTERNAL_235b921f_4_k_cu_4d045230_280696thrust24THRUST_300001_SM_1000_NS3seqE - _ZN40_INTERNAL_235b921f_4_k_cu_4d045230_280696thrust24THRUST_300001_SM_1000_NS8cuda_cub10par_nosyncE)
_ZN40_INTERNAL_235b921f_4_k_cu_4d045230_280696thrust24THRUST_300001_SM_1000_NS8cuda_cub10par_nosyncE:
	.zero		1
	.type		_ZN40_INTERNAL_235b921f_4_k_cu_4d045230_280696thrust24THRUST_300001_SM_1000_NS3seqE,@object
	.size		_ZN40_INTERNAL_235b921f_4_k_cu_4d045230_280696thrust24THRUST_300001_SM_1000_NS3seqE,(_ZN40_INTERNAL_235b921f_4_k_cu_4d045230_280694cuda3std3__420unreachable_sentinelE - _ZN40_INTERNAL_235b921f_4_k_cu_4d045230_280696thrust24THRUST_300001_SM_1000_NS3seqE)
_ZN40_INTERNAL_235b921f_4_k_cu_4d045230_280696thrust24THRUST_300001_SM_1000_NS3seqE:
	.zero		1
	.type		_ZN40_INTERNAL_235b921f_4_k_cu_4d045230_280694cuda3std3__420unreachable_sentinelE,@object
	.size		_ZN40_INTERNAL_235b921f_4_k_cu_4d045230_280694cuda3std3__420unreachable_sentinelE,(_ZN40_INTERNAL_235b921f_4_k_cu_4d045230_280694cuda3std6ranges3__45__cpo5ssizeE - _ZN40_INTERNAL_235b921f_4_k_cu_4d045230_280694cuda3std3__420unreachable_sentinelE)
_ZN40_INTERNAL_235b921f_4_k_cu_4d045230_280694cuda3std3__420unreachable_sentinelE:
	.zero		1
	.type		_ZN40_INTERNAL_235b921f_4_k_cu_4d045230_280694cuda3std6ranges3__45__cpo5ssizeE,@object
	.size		_ZN40_INTERNAL_235b921f_4_k_cu_4d045230_280694cuda3std6ranges3__45__cpo5ssizeE,(_ZN40_INTERNAL_235b921f_4_k_cu_4d045230_280696thrust24THRUST_300001_SM_1000_NS12placeholders2_3E - _ZN40_INTERNAL_235b921f_4_k_cu_4d045230_280694cuda3std6ranges3__45__cpo5ssizeE)
_ZN40_INTERNAL_235b921f_4_k_cu_4d045230_280694cuda3std6ranges3__45__cpo5ssizeE:
	.zero		1
	.type		_ZN40_INTERNAL_235b921f_4_k_cu_4d045230_280696thrust24THRUST_300001_SM_1000_NS12placeholders2_3E,@object
	.size		_ZN40_INTERNAL_235b921f_4_k_cu_4d045230_280696thrust24THRUST_300001_SM_1000_NS12placeholders2_3E,(_ZN40_INTERNAL_235b921f_4_k_cu_4d045230_280694cuda3std3__45__cpo4cendE - _ZN40_INTERNAL_235b921f_4_k_cu_4d045230_280696thrust24THRUST_300001_SM_1000_NS12placeholders2_3E)
_ZN40_INTERNAL_235b921f_4_k_cu_4d045230_280696thrust24THRUST_300001_SM_1000_NS12placeholders2_3E:
	.zero		1
	.type		_ZN40_INTERNAL_235b921f_4_k_cu_4d045230_280694cuda3std3__45__cpo4cendE,@object
	.size		_ZN40_INTERNAL_235b921f_4_k_cu_4d045230_280694cuda3std3__45__cpo4cendE,(_ZN40_INTERNAL_235b921f_4_k_cu_4d045230_280694cuda3std6ranges3__45__cpo4cendE - _ZN40_INTERNAL_235b921f_4_k_cu_4d045230_280694cuda3std3__45__cpo4cendE)
_ZN40_INTERNAL_235b921f_4_k_cu_4d045230_280694cuda3std3__45__cpo4cendE:
	.zero		1
	.type		_ZN40_INTERNAL_235b921f_4_k_cu_4d045230_280694cuda3std6ranges3__45__cpo4cendE,@object
	.size		_ZN40_INTERNAL_235b921f_4_k_cu_4d045230_280694cuda3std6ranges3__45__cpo4cendE,(_ZN40_INTERNAL_235b921f_4_k_cu_4d045230_280696thrust24THRUST_300001_SM_1000_NS12placeholders2_7E - _ZN40_INTERNAL_235b921f_4_k_cu_4d045230_280694cuda3std6ranges3__45__cpo4cendE)
_ZN40_INTERNAL_235b921f_4_k_cu_4d045230_280694cuda3std6ranges3__45__cpo4cendE:
	.zero		1
	.type		_ZN40_INTERNAL_235b921f_4_k_cu_4d045230_280696thrust24THRUST_300001_SM_1000_NS12placeholders2_7E,@object
	.size		_ZN40_INTERNAL_235b921f_4_k_cu_4d045230_280696thrust24THRUST_300001_SM_1000_NS12placeholders2_7E,(_ZN40_INTERNAL_235b921f_4_k_cu_4d045230_280694cuda3std3__45__cpo5crendE - _ZN40_INTERNAL_235b921f_4_k_cu_4d045230_280696thrust24THRUST_300001_SM_1000_NS12placeholders2_7E)
_ZN40_INTERNAL_235b921f_4_k_cu_4d045230_280696thrust24THRUST_300001_SM_1000_NS12placeholders2_7E:
	.zero		1
	.type		_ZN40_INTERNAL_235b921f_4_k_cu_4d045230_280694cuda3std3__45__cpo5crendE,@object
	.size		_ZN40_INTERNAL_235b921f_4_k_cu_4d045230_280694cuda3std3__45__cpo5crendE,(_ZN40_INTERNAL_235b921f_4_k_cu_4d045230_280694cuda3std6ranges3__45__cpo4prevE - _ZN40_INTERNAL_235b921f_4_k_cu_4d045230_280694cuda3std3__45__cpo5crendE)
_ZN40_INTERNAL_235b921f_4_k_cu_4d045230_280694cuda3std3__45__cpo5crendE:
	.zero		1
	.type		_ZN40_INTERNAL_235b921f_4_k_cu_4d045230_280694cuda3std6ranges3__45__cpo4prevE,@object
	.size		_ZN40_INTERNAL_235b921f_4_k_cu_4d045230_280694cuda3std6ranges3__45__cpo4prevE,(_ZN40_INTERNAL_235b921f_4_k_cu_4d045230_280694cuda3std6ranges3__45__cpo9iter_moveE - _ZN40_INTERNAL_235b921f_4_k_cu_4d045230_280694cuda3std6ranges3__45__cpo4prevE)
_ZN40_INTERNAL_235b921f_4_k_cu_4d045230_280694cuda3std6ranges3__45__cpo4prevE:
	.zero		1
	.type		_ZN40_INTERNAL_235b921f_4_k_cu_4d045230_280694cuda3std6ranges3__45__cpo9iter_moveE,@object
	.size		_ZN40_INTERNAL_235b921f_4_k_cu_4d045230_280694cuda3std6ranges3__45__cpo9iter_moveE,(_ZN40_INTERNAL_235b921f_4_k_cu_4d045230_280696thrust24THRUST_300001_SM_1000_NS6system6detail10sequential3seqE - _ZN40_INTERNAL_235b921f_4_k_cu_4d045230_280694cuda3std6ranges3__45__cpo9iter_moveE)
_ZN40_INTERNAL_235b921f_4_k_cu_4d045230_280694cuda3std6ranges3__45__cpo9iter_moveE:
	.zero		1
	.type		_ZN40_INTERNAL_235b921f_4_k_cu_4d045230_280696thrust24THRUST_300001_SM_1000_NS6system6detail10sequential3seqE,@object
	.size		_ZN40_INTERNAL_235b921f_4_k_cu_4d045230_280696thrust24THRUST_300001_SM_1000_NS6system6detail10sequential3seqE,(_ZN40_INTERNAL_235b921f_4_k_cu_4d045230_280696thrust24THRUST_300001_SM_1000_NS12placeholders2_9E - _ZN40_INTERNAL_235b921f_4_k_cu_4d045230_280696thrust24THRUST_300001_SM_1000_NS6system6detail10sequential3seqE)
_ZN40_INTERNAL_235b921f_4_k_cu_4d045230_280696thrust24THRUST_300001_SM_1000_NS6system6detail10sequential3seqE:
	.zero		1
	.type		_ZN40_INTERNAL_235b921f_4_k_cu_4d045230_280696thrust24THRUST_300001_SM_1000_NS12placeholders2_9E,@object
	.size		_ZN40_INTERNAL_235b921f_4_k_cu_4d045230_280696thrust24THRUST_300001_SM_1000_NS12placeholders2_9E,(_ZN40_INTERNAL_235b921f_4_k_cu_4d045230_280694cuda3std3__419piecewise_constructE - _ZN40_INTERNAL_235b921f_4_k_cu_4d045230_280696thrust24THRUST_300001_SM_1000_NS12placeholders2_9E)
_ZN40_INTERNAL_235b921f_4_k_cu_4d045230_280696thrust24THRUST_300001_SM_1000_NS12placeholders2_9E:
	.zero		1
	.type		_ZN40_INTERNAL_235b921f_4_k_cu_4d045230_280694cuda3std3__419piecewise_constructE,@object
	.size		_ZN40_INTERNAL_235b921f_4_k_cu_4d045230_280694cuda3std3__419piecewise_constructE,(_ZN40_INTERNAL_235b921f_4_k_cu_4d045230_280694cuda3std6ranges3__45__cpo5cdataE - _ZN40_INTERNAL_235b921f_4_k_cu_4d045230_280694cuda3std3__419piecewise_constructE)
_ZN40_INTERNAL_235b921f_4_k_cu_4d045230_280694cuda3std3__419piecewise_constructE:
	.zero		1
	.type		_ZN40_INTERNAL_235b921f_4_k_cu_4d045230_280694cuda3std6ranges3__45__cpo5cdataE,@object
	.size		_ZN40_INTERNAL_235b921f_4_k_cu_4d045230_280694cuda3std6ranges3__45__cpo5cdataE,(_ZN40_INTERNAL_235b921f_4_k_cu_4d045230_280696thrust24THRUST_300001_SM_1000_NS12placeholders2_1E - _ZN40_INTERNAL_235b921f_4_k_cu_4d045230_280694cuda3std6ranges3__45__cpo5cdataE)
_ZN40_INTERNAL_235b921f_4_k_cu_4d045230_280694cuda3std6ranges3__45__cpo5cdataE:
	.zero		1
	.type		_ZN40_INTERNAL_235b921f_4_k_cu_4d045230_280696thrust24THRUST_300001_SM_1000_NS12placeholders2_1E,@object
	.size		_ZN40_INTERNAL_235b921f_4_k_cu_4d045230_280696thrust24THRUST_300001_SM_1000_NS12placeholders2_1E,(_ZN40_INTERNAL_235b921f_4_k_cu_4d045230_280694cuda3std3__45__cpo3endE - _ZN40_INTERNAL_235b921f_4_k_cu_4d045230_280696thrust24THRUST_300001_SM_1000_NS12placeholders2_1E)
_ZN40_INTERNAL_235b921f_4_k_cu_4d045230_280696thrust24THRUST_300001_SM_1000_NS12placeholders2_1E:
	.zero		1
	.type		_ZN40_INTERNAL_235b921f_4_k_cu_4d045230_280694cuda3std3__45__cpo3endE,@object
	.size		_ZN40_INTERNAL_235b921f_4_k_cu_4d045230_280694cuda3std3__45__cpo3endE,(_ZN40_INTERNAL_235b921f_4_k_cu_4d045230_280694cuda3std6ranges3__45__cpo3endE - _ZN40_INTERNAL_235b921f_4_k_cu_4d045230_280694cuda3std3__45__cpo3endE)
_ZN40_INTERNAL_235b921f_4_k_cu_4d045230_280694cuda3std3__45__cpo3endE:
	.zero		1
	.type		_ZN40_INTERNAL_235b921f_4_k_cu_4d045230_280694cuda3std6ranges3__45__cpo3endE,@object
	.size		_ZN40_INTERNAL_235b921f_4_k_cu_4d045230_280694cuda3std6ranges3__45__cpo3endE,(_ZN40_INTERNAL_235b921f_4_k_cu_4d045230_280696thrust24THRUST_300001_SM_1000_NS12placeholders2_5E - _ZN40_INTERNAL_235b921f_4_k_cu_4d045230_280694cuda3std6ranges3__45__cpo3endE)
_ZN40_INTERNAL_235b921f_4_k_cu_4d045230_280694cuda3std6ranges3__45__cpo3endE:
	.zero		1
	.type		_ZN40_INTERNAL_235b921f_4_k_cu_4d045230_280696thrust24THRUST_300001_SM_1000_NS12placeholders2_5E,@object
	.size		_ZN40_INTERNAL_235b921f_4_k_cu_4d045230_280696thrust24THRUST_300001_SM_1000_NS12placeholders2_5E,(_ZN40_INTERNAL_235b921f_4_k_cu_4d045230_280694cuda3std3__45__cpo4rendE - _ZN40_INTERNAL_235b921f_4_k_cu_4d045230_280696thrust24THRUST_300001_SM_1000_NS12placeholders2_5E)
_ZN40_INTERNAL_235b921f_4_k_cu_4d045230_280696thrust24THRUST_300001_SM_1000_NS12placeholders2_5E:
	.zero		1
	.type		_ZN40_INTERNAL_235b921f_4_k_cu_4d045230_280694cuda3std3__45__cpo4rendE,@object
	.size		_ZN40_INTERNAL_235b921f_4_k_cu_4d045230_280694cuda3std3__45__cpo4rendE,(_ZN40_INTERNAL_235b921f_4_k_cu_4d045230_280694cuda3std6ranges3__45__cpo9iter_swapE - _ZN40_INTERNAL_235b921f_4_k_cu_4d045230_280694cuda3std3__45__cpo4rendE)
_ZN40_INTERNAL_235b921f_4_k_cu_4d045230_280694cuda3std3__45__cpo4rendE:
	.zero		1
	.type		_ZN40_INTERNAL_235b921f_4_k_cu_4d045230_280694cuda3std6ranges3__45__cpo9iter_swapE,@object
	.size		_ZN40_INTERNAL_235b921f_4_k_cu_4d045230_280694cuda3std6ranges3__45__cpo9iter_swapE,(_ZN40_INTERNAL_235b921f_4_k_cu_4d045230_280694cuda3std3__48unexpectE - _ZN40_INTERNAL_235b921f_4_k_cu_4d045230_280694cuda3std6ranges3__45__cpo9iter_swapE)
_ZN40_INTERNAL_235b921f_4_k_cu_4d045230_280694cuda3std6ranges3__45__cpo9iter_swapE:
	.zero		1
	.type		_ZN40_INTERNAL_235b921f_4_k_cu_4d045230_280694cuda3std3__48unexpectE,@object
	.size		_ZN40_INTERNAL_235b921f_4_k_cu_4d045230_280694cuda3std3__48unexpectE,(_ZN40_INTERNAL_235b921f_4_k_cu_4d045230_280696thrust24THRUST_300001_SM_1000_NS8cuda_cub3parE - _ZN40_INTERNAL_235b921f_4_k_cu_4d045230_280694cuda3std3__48unexpectE)
_ZN40_INTERNAL_235b921f_4_k_cu_4d045230_280694cuda3std3__48unexpectE:
	.zero		1
	.type		_ZN40_INTERNAL_235b921f_4_k_cu_4d045230_280696thrust24THRUST_300001_SM_1000_NS8cuda_cub3parE,@object
	.size		_ZN40_INTERNAL_235b921f_4_k_cu_4d045230_280696thrust24THRUST_300001_SM_1000_NS8cuda_cub3parE,(.L_29 - _ZN40_INTERNAL_235b921f_4_k_cu_4d045230_280696thrust24THRUST_300001_SM_1000_NS8cuda_cub3parE)
_ZN40_INTERNAL_235b921f_4_k_cu_4d045230_280696thrust24THRUST_300001_SM_1000_NS8cuda_cub3parE:
	.zero		1
.L_29:


//--------------------- .nv.constant0._ZN3cub18CUB_300001_SM_10006detail11EmptyKernelIvEEvv --------------------------
	.section	.nv.constant0._ZN3cub18CUB_300001_SM_10006detail11EmptyKernelIvEEvv,"a",@progbits
	.sectionflags	@""
	.align	4
.nv.constant0._ZN3cub18CUB_300001_SM_10006detail11EmptyKernelIvEEvv:
	.zero		896


//--------------------- SYMBOLS --------------------------

	.type		.nv.reservedSmem.offset0,@object
	.size		.nv.reservedSmem.offset0,0x4
